//
// Generated by NVIDIA NVVM Compiler
//
// Compiler Build ID: CL-36424714
// Cuda compilation tools, release 13.0, V13.0.88
// Based on NVVM 20.0.0
//

.version 9.0
.target sm_100
.address_size 64

	// .globl	_Z18copy_heater_bufferyPfi

.visible .entry _Z18copy_heater_bufferyPfi(
	.param .u64 _Z18copy_heater_bufferyPfi_param_0,
	.param .u64 .ptr .align 1 _Z18copy_heater_bufferyPfi_param_1,
	.param .u32 _Z18copy_heater_bufferyPfi_param_2
)
{
	.reg .pred 	%p<4>;
	.reg .b32 	%r<16>;
	.reg .b32 	%f<6>;
	.reg .b64 	%rd<6>;

	ld.param.u64 	%rd2, [_Z18copy_heater_bufferyPfi_param_0];
	ld.param.u64 	%rd1, [_Z18copy_heater_bufferyPfi_param_1];
	ld.param.u32 	%r2, [_Z18copy_heater_bufferyPfi_param_2];
	mov.u32 	%r4, %tid.x;
	mov.u32 	%r5, %ctaid.x;
	mov.u32 	%r6, %ntid.x;
	mad.lo.s32 	%r7, %r5, %r6, %r4;
	mov.u32 	%r8, %tid.y;
	mov.u32 	%r9, %ctaid.y;
	mov.u32 	%r10, %ntid.y;
	mad.lo.s32 	%r11, %r9, %r10, %r8;
	mov.u32 	%r13, %nctaid.x;
	mul.lo.s32 	%r14, %r13, %r6;
	mad.lo.s32 	%r1, %r14, %r11, %r7;
	tex.1d.v4.f32.s32 	{%f2, %f3, %f4, %f5}, [%rd2, {%r1}];
	max.s32 	%r15, %r7, %r11;
	setp.ge.s32 	%p1, %r15, %r2;
	setp.leu.f32 	%p2, %f2, 0f00000000;
	or.pred  	%p3, %p1, %p2;
	@%p3 bra 	$L__BB0_2;
	cvta.to.global.u64 	%rd3, %rd1;
	mul.wide.s32 	%rd4, %r1, 4;
	add.s64 	%rd5, %rd3, %rd4;
	st.global.f32 	[%rd5], %f2;
$L__BB0_2:
	ret;

}
	// .globl	_Z11heat_spreadPfyif
.visible .entry _Z11heat_spreadPfyif(
	.param .u64 .ptr .align 1 _Z11heat_spreadPfyif_param_0,
	.param .u64 _Z11heat_spreadPfyif_param_1,
	.param .u32 _Z11heat_spreadPfyif_param_2,
	.param .f32 _Z11heat_spreadPfyif_param_3
)
{
	.reg .pred 	%p<6>;
	.reg .b32 	%r<26>;
	.reg .b32 	%f<27>;
	.reg .b64 	%rd<6>;

	ld.param.u64 	%rd1, [_Z11heat_spreadPfyif_param_0];
	ld.param.u64 	%rd2, [_Z11heat_spreadPfyif_param_1];
	ld.param.u32 	%r5, [_Z11heat_spreadPfyif_param_2];
	ld.param.f32 	%f1, [_Z11heat_spreadPfyif_param_3];
	mov.u32 	%r6, %tid.x;
	mov.u32 	%r7, %ctaid.x;
	mov.u32 	%r8, %ntid.x;
	mad.lo.s32 	%r1, %r7, %r8, %r6;
	mov.u32 	%r9, %tid.y;
	mov.u32 	%r10, %ctaid.y;
	mov.u32 	%r11, %ntid.y;
	mad.lo.s32 	%r12, %r10, %r11, %r9;
	mov.u32 	%r13, %nctaid.x;
	mul.lo.s32 	%r3, %r13, %r8;
	max.s32 	%r14, %r1, %r12;
	setp.gt.s32 	%p1, %r14, %r5;
	@%p1 bra 	$L__BB1_2;
	mul.lo.s32 	%r15, %r3, %r12;
	add.s32 	%r16, %r15, %r1;
	add.s32 	%r17, %r16, -1;
	setp.eq.s32 	%p2, %r1, 0;
	selp.b32 	%r18, %r15, %r17, %p2;
	add.s32 	%r19, %r5, -1;
	setp.ne.s32 	%p3, %r1, %r19;
	selp.u32 	%r20, 1, 0, %p3;
	add.s32 	%r21, %r16, %r20;
	sub.s32 	%r22, %r16, %r5;
	setp.eq.s32 	%p4, %r12, 0;
	selp.b32 	%r23, %r1, %r22, %p4;
	setp.eq.s32 	%p5, %r12, %r19;
	selp.b32 	%r24, 0, %r5, %p5;
	add.s32 	%r25, %r24, %r16;
	tex.1d.v4.f32.s32 	{%f2, %f3, %f4, %f5}, [%rd2, {%r18}];
	tex.1d.v4.f32.s32 	{%f6, %f7, %f8, %f9}, [%rd2, {%r21}];
	add.f32 	%f10, %f2, %f6;
	tex.1d.v4.f32.s32 	{%f11, %f12, %f13, %f14}, [%rd2, {%r23}];
	add.f32 	%f15, %f10, %f11;
	tex.1d.v4.f32.s32 	{%f16, %f17, %f18, %f19}, [%rd2, {%r25}];
	add.f32 	%f20, %f15, %f16;
	tex.1d.v4.f32.s32 	{%f21, %f22, %f23, %f24}, [%rd2, {%r16}];
	cvta.to.global.u64 	%rd3, %rd1;
	fma.rn.f32 	%f25, %f21, 0fC0800000, %f20;
	fma.rn.f32 	%f26, %f1, %f25, %f21;
	mul.wide.s32 	%rd4, %r16, 4;
	add.s64 	%rd5, %rd3, %rd4;
	st.global.f32 	[%rd5], %f26;
$L__BB1_2:
	ret;

}


// ===== COMPILED SASS (sm_100) =====

	.target	sm_100

	.elftype	@"ET_EXEC"


//--------------------- .note.nv.tkinfo           --------------------------
	.section	.note.nv.tkinfo,"",@"SHT_NOTE"
	.sectionflags	@"SHF_NOTE_NV_TKINFO"
	.tkinfo
        /*0018*/ 	.word	0x00000002
        /*0030*/ 	.string	""
        /*0030*/ 	.string	"ptxas"
        /*0030*/ 	.string	"Cuda compilation tools, release 13.0, V13.0.88"
        /*0030*/ 	.string	"Build cuda_13.0.r13.0/compiler.36424714_0"
        /*0030*/ 	.string	"-arch sm_100 -m 64 "



//--------------------- .note.nv.cuinfo           --------------------------
	.section	.note.nv.cuinfo,"",@"SHT_NOTE"
	.sectionflags	@"SHF_NOTE_NV_CUINFO"
        /*0018*/ 	.short	0x0002
        /*001a*/ 	.short	0x0064
        /*001c*/ 	.short	0x0082
	.zero		2


//--------------------- .nv.info                  --------------------------
	.section	.nv.info,"",@"SHT_CUDA_INFO"
	.align	4


	//----- nvinfo : EIATTR_REGCOUNT
	.align		4
        /*0000*/ 	.byte	0x04, 0x2f
        /*0002*/ 	.short	(.L_1 - .L_0)
	.align		4
.L_0:
        /*0004*/ 	.word	index@(_Z18copy_heater_bufferyPfi)
        /*0008*/ 	.word	0x0000000a


	//----- nvinfo : EIATTR_FRAME_SIZE
	.align		4
.L_1:
        /*000c*/ 	.byte	0x04, 0x11
        /*000e*/ 	.short	(.L_3 - .L_2)
	.align		4
.L_2:
        /*0010*/ 	.word	index@(_Z18copy_heater_bufferyPfi)
        /*0014*/ 	.word	0x00000000


	//----- nvinfo : EIATTR_REGCOUNT
	.align		4
.L_3:
        /*0018*/ 	.byte	0x04, 0x2f
        /*001a*/ 	.short	(.L_5 - .L_4)
	.align		4
.L_4:
        /*001c*/ 	.word	index@(_Z11heat_spreadPfyif)
        /*0020*/ 	.word	0x00000010


	//----- nvinfo : EIATTR_FRAME_SIZE
	.align		4
.L_5:
        /*0024*/ 	.byte	0x04, 0x11
        /*0026*/ 	.short	(.L_7 - .L_6)
	.align		4
.L_6:
        /*0028*/ 	.word	index@(_Z11heat_spreadPfyif)
        /*002c*/ 	.word	0x00000000


	//----- nvinfo : EIATTR_MIN_STACK_SIZE
	.align		4
.L_7:
        /*0030*/ 	.byte	0x04, 0x12
        /*0032*/ 	.short	(.L_9 - .L_8)
	.align		4
.L_8:
        /*0034*/ 	.word	index@(_Z11heat_spreadPfyif)
        /*0038*/ 	.word	0x00000000


	//----- nvinfo : EIATTR_MIN_STACK_SIZE
	.align		4
.L_9:
        /*003c*/ 	.byte	0x04, 0x12
        /*003e*/ 	.short	(.L_11 - .L_10)
	.align		4
.L_10:
        /*0040*/ 	.word	index@(_Z18copy_heater_bufferyPfi)
        /*0044*/ 	.word	0x00000000
.L_11:


//--------------------- .nv.compat                --------------------------
	.section	.nv.compat,"",@"SHT_CUDA_COMPAT_INFO"
	.align	4
        /*0000*/ 	.byte	0x02, 0x09, 0x00, 0x00, 0x02, 0x02, 0x02, 0x00, 0x02, 0x05, 0x05, 0x00, 0x03, 0x07, 0x01, 0x01
        /*0010*/ 	.byte	0x02, 0x03, 0x00, 0x00, 0x02, 0x06, 0x01, 0x00, 0x04, 0x0b, 0x08, 0x00, 0x09, 0x00, 0x00, 0x00
        /*0020*/ 	.byte	0x00, 0x00, 0x00, 0x00


//--------------------- .nv.info._Z11heat_spreadPfyif --------------------------
	.section	.nv.info._Z11heat_spreadPfyif,"",@"SHT_CUDA_INFO"
	.sectionflags	@""
	.align	4


	//----- nvinfo : EIATTR_CUDA_API_VERSION
	.align		4
        /*0000*/ 	.byte	0x04, 0x37
        /*0002*/ 	.short	(.L_13 - .L_12)
.L_12:
        /*0004*/ 	.word	0x00000082


	//----- nvinfo : EIATTR_KPARAM_INFO
	.align		4
.L_13:
        /*0008*/ 	.byte	0x04, 0x17
        /*000a*/ 	.short	(.L_15 - .L_14)
.L_14:
        /*000c*/ 	.word	0x00000000
        /*0010*/ 	.short	0x0003
        /*0012*/ 	.short	0x0014
        /*0014*/ 	.byte	0x00, 0xf0, 0x11, 0x00


	//----- nvinfo : EIATTR_KPARAM_INFO
	.align		4
.L_15:
        /*0018*/ 	.byte	0x04, 0x17
        /*001a*/ 	.short	(.L_17 - .L_16)
.L_16:
        /*001c*/ 	.word	0x00000000
        /*0020*/ 	.short	0x0002
        /*0022*/ 	.short	0x0010
        /*0024*/ 	.byte	0x00, 0xf0, 0x11, 0x00


	//----- nvinfo : EIATTR_KPARAM_INFO
	.align		4
.L_17:
        /*0028*/ 	.byte	0x04, 0x17
        /*002a*/ 	.short	(.L_19 - .L_18)
.L_18:
        /*002c*/ 	.word	0x00000000
        /*0030*/ 	.short	0x0001
        /*0032*/ 	.short	0x0008
        /*0034*/ 	.byte	0x00, 0xf0, 0x21, 0x00


	//----- nvinfo : EIATTR_KPARAM_INFO
	.align		4
.L_19:
        /*0038*/ 	.byte	0x04, 0x17
        /*003a*/ 	.short	(.L_21 - .L_20)
.L_20:
        /*003c*/ 	.word	0x00000000
        /*0040*/ 	.short	0x0000
        /*0042*/ 	.short	0x0000
        /*0044*/ 	.byte	0x00, 0xf5, 0x21, 0x00


	//----- nvinfo : EIATTR_SPARSE_MMA_MASK
	.align		4
.L_21:
        /*0048*/ 	.byte	0x03, 0x50
        /*004a*/ 	.short	0x0000


	//----- nvinfo : EIATTR_MAXREG_COUNT
	.align		4
        /*004c*/ 	.byte	0x03, 0x1b
        /*004e*/ 	.short	0x00ff


	//----- nvinfo : EIATTR_MERCURY_ISA_VERSION
	.align		4
        /*0050*/ 	.byte	0x03, 0x5f
        /*0052*/ 	.short	0x0101


	//----- nvinfo : EIATTR_VRC_CTA_INIT_COUNT
	.align		4
        /*0054*/ 	.byte	0x02, 0x4a
	.zero		1
	.zero		1


	//----- nvinfo : EIATTR_EXIT_INSTR_OFFSETS
	.align		4
        /*0058*/ 	.byte	0x04, 0x1c
        /*005a*/ 	.short	(.L_23 - .L_22)


	//   ....[0]....
.L_22:
        /*005c*/ 	.word	0x000000e0


	//   ....[1]....
        /*0060*/ 	.word	0x000002e0


	//----- nvinfo : EIATTR_CBANK_PARAM_SIZE
	.align		4
.L_23:
        /*0064*/ 	.byte	0x03, 0x19
        /*0066*/ 	.short	0x0018


	//----- nvinfo : EIATTR_PARAM_CBANK
	.align		4
        /*0068*/ 	.byte	0x04, 0x0a
        /*006a*/ 	.short	(.L_25 - .L_24)
	.align		4
.L_24:
        /*006c*/ 	.word	index@(.nv.constant0._Z11heat_spreadPfyif)
        /*0070*/ 	.short	0x0380
        /*0072*/ 	.short	0x0018


	//----- nvinfo : EIATTR_SW_WAR
	.align		4
.L_25:
        /*0074*/ 	.byte	0x04, 0x36
        /*0076*/ 	.short	(.L_27 - .L_26)
.L_26:
        /*0078*/ 	.word	0x00000008
.L_27:


//--------------------- .nv.info._Z18copy_heater_bufferyPfi --------------------------
	.section	.nv.info._Z18copy_heater_bufferyPfi,"",@"SHT_CUDA_INFO"
	.sectionflags	@""
	.align	4


	//----- nvinfo : EIATTR_CUDA_API_VERSION
	.align		4
        /*0000*/ 	.byte	0x04, 0x37
        /*0002*/ 	.short	(.L_29 - .L_28)
.L_28:
        /*0004*/ 	.word	0x00000082


	//----- nvinfo : EIATTR_KPARAM_INFO
	.align		4
.L_29:
        /*0008*/ 	.byte	0x04, 0x17
        /*000a*/ 	.short	(.L_31 - .L_30)
.L_30:
        /*000c*/ 	.word	0x00000000
        /*0010*/ 	.short	0x0002
        /*0012*/ 	.short	0x0010
        /*0014*/ 	.byte	0x00, 0xf0, 0x11, 0x00


	//----- nvinfo : EIATTR_KPARAM_INFO
	.align		4
.L_31:
        /*0018*/ 	.byte	0x04, 0x17
        /*001a*/ 	.short	(.L_33 - .L_32)
.L_32:
        /*001c*/ 	.word	0x00000000
        /*0020*/ 	.short	0x0001
        /*0022*/ 	.short	0x0008
        /*0024*/ 	.byte	0x00, 0xf5, 0x21, 0x00


	//----- nvinfo : EIATTR_KPARAM_INFO
	.align		4
.L_33:
        /*0028*/ 	.byte	0x04, 0x17
        /*002a*/ 	.short	(.L_35 - .L_34)
.L_34:
        /*002c*/ 	.word	0x00000000
        /*0030*/ 	.short	0x0000
        /*0032*/ 	.short	0x0000
        /*0034*/ 	.byte	0x00, 0xf0, 0x21, 0x00


	//----- nvinfo : EIATTR_SPARSE_MMA_MASK
	.align		4
.L_35:
        /*0038*/ 	.byte	0x03, 0x50
        /*003a*/ 	.short	0x0000


	//----- nvinfo : EIATTR_MAXREG_COUNT
	.align		4
        /*003c*/ 	.byte	0x03, 0x1b
        /*003e*/ 	.short	0x00ff


	//----- nvinfo : EIATTR_MERCURY_ISA_VERSION
	.align		4
        /*0040*/ 	.byte	0x03, 0x5f
        /*0042*/ 	.short	0x0101


	//----- nvinfo : EIATTR_VRC_CTA_INIT_COUNT
	.align		4
        /*0044*/ 	.byte	0x02, 0x4a
	.zero		1
	.zero		1


	//----- nvinfo : EIATTR_EXIT_INSTR_OFFSETS
	.align		4
        /*0048*/ 	.byte	0x04, 0x1c
        /*004a*/ 	.short	(.L_37 - .L_36)


	//   ....[0]....
.L_36:
        /*004c*/ 	.word	0x00000130


	//   ....[1]....
        /*0050*/ 	.word	0x00000180


	//----- nvinfo : EIATTR_CBANK_PARAM_SIZE
	.align		4
.L_37:
        /*0054*/ 	.byte	0x03, 0x19
        /*0056*/ 	.short	0x0014


	//----- nvinfo : EIATTR_PARAM_CBANK
	.align		4
        /*0058*/ 	.byte	0x04, 0x0a
        /*005a*/ 	.short	(.L_39 - .L_38)
	.align		4
.L_38:
        /*005c*/ 	.word	index@(.nv.constant0._Z18copy_heater_bufferyPfi)
        /*0060*/ 	.short	0x0380
        /*0062*/ 	.short	0x0014


	//----- nvinfo : EIATTR_SW_WAR
	.align		4
.L_39:
        /*0064*/ 	.byte	0x04, 0x36
        /*0066*/ 	.short	(.L_41 - .L_40)
.L_40:
        /*0068*/ 	.word	0x00000008
.L_41:


//--------------------- .nv.callgraph             --------------------------
	.section	.nv.callgraph,"",@"SHT_CUDA_CALLGRAPH"
	.align	4
	.sectionentsize	8
	.align		4
        /*0000*/ 	.word	0x00000000
	.align		4
        /*0004*/ 	.word	0xffffffff
	.align		4
        /*0008*/ 	.word	0x00000000
	.align		4
        /*000c*/ 	.word	0xfffffffe
	.align		4
        /*0010*/ 	.word	0x00000000
	.align		4
        /*0014*/ 	.word	0xfffffffd
	.align		4
        /*0018*/ 	.word	0x00000000
	.align		4
        /*001c*/ 	.word	0xfffffffc


//--------------------- .text._Z11heat_spreadPfyif --------------------------
	.section	.text._Z11heat_spreadPfyif,"ax",@progbits
	.align	128
        .global         _Z11heat_spreadPfyif
        .type           _Z11heat_spreadPfyif,@function
        .size           _Z11heat_spreadPfyif,(.L_x_2 - _Z11heat_spreadPfyif)
        .other          _Z11heat_spreadPfyif,@"STO_CUDA_ENTRY STV_DEFAULT"
_Z11heat_spreadPfyif:
.text._Z11heat_spreadPfyif:
[----:B------:R-:W-:Y:S01]  /*0000*/  LDC R1, c[0x0][0x37c] ;  /* 0x0000df00ff017b82 */ /* 0x000fe20000000800 */
[----:B------:R-:W0:Y:S07]  /*0010*/  S2R R3, SR_TID.Y ;  /* 0x0000000000037919 */ /* 0x000e2e0000002200 */
[----:B------:R-:W1:Y:S01]  /*0020*/  LDC R5, c[0x0][0x360] ;  /* 0x0000d800ff057b82 */ /* 0x000e620000000800 */
[----:B------:R-:W1:Y:S07]  /*0030*/  S2R R0, SR_TID.X ;  /* 0x0000000000007919 */ /* 0x000e6e0000002100 */
[----:B------:R-:W0:Y:S08]  /*0040*/  S2UR UR5, SR_CTAID.Y ;  /* 0x00000000000579c3 */ /* 0x000e300000002600 */
[----:B------:R-:W0:Y:S08]  /*0050*/  LDC R2, c[0x0][0x364] ;  /* 0x0000d900ff027b82 */ /* 0x000e300000000800 */
[----:B------:R-:W1:Y:S08]  /*0060*/  S2UR UR4, SR_CTAID.X ;  /* 0x00000000000479c3 */ /* 0x000e700000002500 */
[----:B------:R-:W2:Y:S01]  /*0070*/  LDC R6, c[0x0][0x390] ;  /* 0x0000e400ff067b82 */ /* 0x000ea20000000800 */
[----:B0-----:R-:W-:Y:S01]  /*0080*/  IMAD R3, R2, UR5, R3 ;  /* 0x0000000502037c24 */ /* 0x001fe2000f8e0203 */
[----:B------:R-:W0:Y:S01]  /*0090*/  LDCU UR5, c[0x0][0x370] ;  /* 0x00006e00ff0577ac */ /* 0x000e220008000800 */
[----:B-1----:R-:W-:-:S05]  /*00a0*/  IMAD R0, R5, UR4, R0 ;  /* 0x0000000405007c24 */ /* 0x002fca000f8e0200 */
[----:B------:R-:W-:-:S04]  /*00b0*/  VIMNMX R2, PT, PT, R0, R3, !PT ;  /* 0x0000000300027248 */ /* 0x000fc80007fe0100 */
[----:B--2---:R-:W-:Y:S01]  /*00c0*/  ISETP.GT.AND P0, PT, R2, R6, PT ;  /* 0x000000060200720c */ /* 0x004fe20003f04270 */
[----:B0-----:R-:W-:-:S12]  /*00d0*/  IMAD R2, R5, UR5, RZ ;  /* 0x0000000505027c24 */ /* 0x001fd8000f8e02ff */
[----:B------:R-:W-:Y:S05]  /*00e0*/  @P0 EXIT ;  /* 0x000000000000094d */ /* 0x000fea0003800000 */
[----:B------:R-:W-:Y:S01]  /*00f0*/  IADD3 R4, PT, PT, R6, -0x1, RZ ;  /* 0xffffffff06047810 */ /* 0x000fe20007ffe0ff */
[----:B------:R-:W0:Y:S01]  /*0100*/  LDCU UR4, c[0x0][0x388] ;  /* 0x00007100ff0477ac */ /* 0x000e220008000800 */
[C---:B------:R-:W-:Y:S01]  /*0110*/  ISETP.NE.AND P1, PT, R0.reuse, RZ, PT ;  /* 0x000000ff0000720c */ /* 0x040fe20003f25270 */
[C---:B------:R-:W-:Y:S01]  /*0120*/  IMAD R5, R3.reuse, R2, RZ ;  /* 0x0000000203057224 */ /* 0x040fe200078e02ff */
[CC--:B------:R-:W-:Y:S01]  /*0130*/  ISETP.NE.AND P0, PT, R0.reuse, R4.reuse, PT ;  /* 0x000000040000720c */ /* 0x0c0fe20003f05270 */
[----:B------:R-:W-:Y:S01]  /*0140*/  UMOV UR5, URZ ;  /* 0x000000ff00057c82 */ /* 0x000fe20008000000 */
[C---:B------:R-:W-:Y:S02]  /*0150*/  ISETP.NE.AND P2, PT, R3.reuse, RZ, PT ;  /* 0x000000ff0300720c */ /* 0x040fe40003f45270 */
[----:B------:R-:W-:Y:S02]  /*0160*/  IADD3 R7, PT, PT, R0, R5, RZ ;  /* 0x0000000500077210 */ /* 0x000fe40007ffe0ff */
[----:B------:R-:W-:-:S03]  /*0170*/  ISETP.NE.AND P3, PT, R3, R4, PT ;  /* 0x000000040300720c */ /* 0x000fc60003f65270 */
[C---:B------:R-:W-:Y:S01]  /*0180*/  VIADD R8, R7.reuse, 0x1 ;  /* 0x0000000107087836 */ /* 0x040fe20000000000 */
[----:B------:R-:W-:Y:S01]  /*0190*/  SEL R2, R6, RZ, P3 ;  /* 0x000000ff06027207 */ /* 0x000fe20001800000 */
[C---:B------:R-:W-:Y:S02]  /*01a0*/  @P1 VIADD R5, R7.reuse, 0xffffffff ;  /* 0xffffffff07051836 */ /* 0x040fe40000000000 */
[C---:B------:R-:W-:Y:S02]  /*01b0*/  @!P0 IADD3 R8, PT, PT, R7.reuse, RZ, RZ ;  /* 0x000000ff07088210 */ /* 0x040fe40007ffe0ff */
[C---:B------:R-:W-:Y:S02]  /*01c0*/  @P2 IADD3 R0, PT, PT, R7.reuse, -R6, RZ ;  /* 0x8000000607002210 */ /* 0x040fe40007ffe0ff */
[----:B0-----:R-:W-:Y:S01]  /*01d0*/  TLD.LZ RZ, R5, R5, UR4, 1D, 0x1 ;  /* 0x00ff04ff05057f66 */ /* 0x001fe200081e01ff */
[----:B------:R-:W5:Y:S01]  /*01e0*/  TLD.LZ RZ, R6, R8, UR4, 1D, 0x1 ;  /* 0x00ff04ff08067f66 */ /* 0x000f6200081e01ff */
[----:B------:R-:W5:Y:S01]  /*01f0*/  TLD.LZ RZ, R9, R0, UR4, 1D, 0x1 ;  /* 0x00ff04ff00097f66 */ /* 0x000f6200081e01ff */
[----:B------:R-:W-:-:S04]  /*0200*/  IADD3 R4, PT, PT, R7, R2, RZ ;  /* 0x0000000207047210 */ /* 0x000fc80007ffe0ff */
[----:B------:R-:W5:Y:S01]  /*0210*/  TLD.LZ RZ, R11, R4, UR4, 1D, 0x1 ;  /* 0x00ff04ff040b7f66 */ /* 0x000f6200081e01ff */
[----:B------:R0:W5:Y:S01]  /*0220*/  TLD.LZ RZ, R13, R7, UR4, 1D, 0x1 ;  /* 0x00ff04ff070d7f66 */ /* 0x00016200081e01ff */
[----:B------:R-:W1:Y:S01]  /*0230*/  LDC.64 R2, c[0x0][0x380] ;  /* 0x0000e000ff027b82 */ /* 0x000e620000000a00 */
[----:B------:R-:W2:Y:S01]  /*0240*/  LDCU UR6, c[0x0][0x394] ;  /* 0x00007280ff0677ac */ /* 0x000ea20008000800 */
[----:B0-----:R-:W0:Y:S01]  /*0250*/  LDCU.64 UR4, c[0x0][0x358] ;  /* 0x00006b00ff0477ac */ /* 0x001e220008000a00 */
[----:B-1----:R-:W-:Y:S01]  /*0260*/  IMAD.WIDE R2, R7, 0x4, R2 ;  /* 0x0000000407027825 */ /* 0x002fe200078e0202 */
[----:B------:R-:W-:-:S04]  /*0270*/  DEPBAR.LE SB5, 0x1 ;  /* 0x0000d0400000791a */ /* 0x000fc80000000000 */
[----:B------:R-:W-:-:S04]  /*0280*/  FADD R6, R5, R6 ;  /* 0x0000000605067221 */ /* 0x000fc80000000000 */
[----:B------:R-:W-:-:S04]  /*0290*/  FADD R6, R6, R9 ;  /* 0x0000000906067221 */ /* 0x000fc80000000000 */
[----:B------:R-:W-:-:S04]  /*02a0*/  FADD R6, R6, R11 ;  /* 0x0000000b06067221 */ /* 0x000fc80000000000 */
[----:B-----5:R-:W-:-:S04]  /*02b0*/  FFMA R6, R13, -4, R6 ;  /* 0xc08000000d067823 */ /* 0x020fc80000000006 */
[----:B--2---:R-:W-:-:S05]  /*02c0*/  FFMA R13, R6, UR6, R13 ;  /* 0x00000006060d7c23 */ /* 0x004fca000800000d */
[----:B0-----:R-:W-:Y:S01]  /*02d0*/  STG.E desc[UR4][R2.64], R13 ;  /* 0x0000000d02007986 */ /* 0x001fe2000c101904 */
[----:B------:R-:W-:Y:S05]  /*02e0*/  EXIT ;  /* 0x000000000000794d */ /* 0x000fea0003800000 */
.L_x_0:
[----:B------:R-:W-:-:S00]  /*02f0*/  BRA `(.L_x_0) ;  /* 0xfffffffc00fc7947 */ /* 0x000fc0000383ffff */
[----:B------:R-:W-:-:S00]  /*0300*/  NOP ;  /* 0x0000000000007918 */ /* 0x000fc00000000000 */
[----:B------:R-:W-:-:S00]  /*0310*/  NOP ;  /* 0x0000000000007918 */ /* 0x000fc00000000000 */
[----:B------:R-:W-:-:S00]  /*0320*/  NOP ;  /* 0x0000000000007918 */ /* 0x000fc00000000000 */
[----:B------:R-:W-:-:S00]  /*0330*/  NOP ;  /* 0x0000000000007918 */ /* 0x000fc00000000000 */
[----:B------:R-:W-:-:S00]  /*0340*/  NOP ;  /* 0x0000000000007918 */ /* 0x000fc00000000000 */
[----:B------:R-:W-:-:S00]  /*0350*/  NOP ;  /* 0x0000000000007918 */ /* 0x000fc00000000000 */
[----:B------:R-:W-:-:S00]  /*0360*/  NOP ;  /* 0x0000000000007918 */ /* 0x000fc00000000000 */
[----:B------:R-:W-:-:S00]  /*0370*/  NOP ;  /* 0x0000000000007918 */ /* 0x000fc00000000000 */
.L_x_2:


//--------------------- .text._Z18copy_heater_bufferyPfi --------------------------
	.section	.text._Z18copy_heater_bufferyPfi,"ax",@progbits
	.align	128
        .global         _Z18copy_heater_bufferyPfi
        .type           _Z18copy_heater_bufferyPfi,@function
        .size           _Z18copy_heater_bufferyPfi,(.L_x_3 - _Z18copy_heater_bufferyPfi)
        .other          _Z18copy_heater_bufferyPfi,@"STO_CUDA_ENTRY STV_DEFAULT"
_Z18copy_heater_bufferyPfi:
.text._Z18copy_heater_bufferyPfi:
[----:B------:R-:W-:Y:S01]  /*0000*/  LDC R1, c[0x0][0x37c] ;  /* 0x0000df00ff017b82 */ /* 0x000fe20000000800 */
[----:B------:R-:W0:Y:S07]  /*0010*/  S2R R0, SR_TID.X ;  /* 0x0000000000007919 */ /* 0x000e2e0000002100 */
[----:B------:R-:W0:Y:S01]  /*0020*/  S2UR UR4, SR_CTAID.X ;  /* 0x00000000000479c3 */ /* 0x000e220000002500 */
[----:B------:R-:W1:Y:S07]  /*0030*/  S2R R3, SR_TID.Y ;  /* 0x0000000000037919 */ /* 0x000e6e0000002200 */
[----:B------:R-:W0:Y:S08]  /*0040*/  LDC R5, c[0x0][0x360] ;  /* 0x0000d800ff057b82 */ /* 0x000e300000000800 */
[----:B------:R-:W1:Y:S08]  /*0050*/  S2UR UR5, SR_CTAID.Y ;  /* 0x00000000000579c3 */ /* 0x000e700000002600 */
[----:B------:R-:W1:Y:S01]  /*0060*/  LDC R2, c[0x0][0x364] ;  /* 0x0000d900ff027b82 */ /* 0x000e620000000800 */
[----:B------:R-:W2:Y:S01]  /*0070*/  LDCU UR6, c[0x0][0x370] ;  /* 0x00006e00ff0677ac */ /* 0x000ea20008000800 */
[C---:B0-----:R-:W-:Y:S01]  /*0080*/  IMAD R0, R5.reuse, UR4, R0 ;  /* 0x0000000405007c24 */ /* 0x041fe2000f8e0200 */
[----:B------:R-:W0:Y:S01]  /*0090*/  LDCU UR4, c[0x0][0x380] ;  /* 0x00007000ff0477ac */ /* 0x000e220008000800 */
[----:B-1----:R-:W-:Y:S01]  /*00a0*/  IMAD R3, R2, UR5, R3 ;  /* 0x0000000502037c24 */ /* 0x002fe2000f8e0203 */
[----:B------:R-:W-:Y:S01]  /*00b0*/  UMOV UR5, URZ ;  /* 0x000000ff00057c82 */ /* 0x000fe20008000000 */
[----:B--2---:R-:W-:-:S04]  /*00c0*/  IMAD R2, R5, UR6, RZ ;  /* 0x0000000605027c24 */ /* 0x004fc8000f8e02ff */
[----:B------:R-:W-:-:S04]  /*00d0*/  IMAD R5, R3, R2, R0 ;  /* 0x0000000203057224 */ /* 0x000fc800078e0200 */
[----:B0-----:R0:W5:Y:S01]  /*00e0*/  TLD.LZ RZ, R7, R5, UR4, 1D, 0x1 ;  /* 0x00ff04ff05077f66 */ /* 0x00116200081e01ff */
[----:B------:R-:W-:Y:S01]  /*00f0*/  VIMNMX R0, PT, PT, R0, R3, !PT ;  /* 0x0000000300007248 */ /* 0x000fe20007fe0100 */
[----:B0-----:R-:W0:Y:S01]  /*0100*/  LDCU UR4, c[0x0][0x390] ;  /* 0x00007200ff0477ac */ /* 0x001e220008000800 */
[----:B-----5:R-:W-:-:S04]  /*0110*/  FSETP.GT.AND P0, PT, R7, RZ, PT ;  /* 0x000000ff0700720b */ /* 0x020fc80003f04000 */
[----:B0-----:R-:W-:-:S13]  /*0120*/  ISETP.GE.OR P0, PT, R0, UR4, !P0 ;  /* 0x0000000400007c0c */ /* 0x001fda000c706670 */
[----:B------:R-:W-:Y:S05]  /*0130*/  @P0 EXIT ;  /* 0x000000000000094d */ /* 0x000fea0003800000 */
[----:B------:R-:W0:Y:S01]  /*0140*/  LDC.64 R2, c[0x0][0x388] ;  /* 0x0000e200ff027b82 */ /* 0x000e220000000a00 */
[----:B------:R-:W1:Y:S01]  /*0150*/  LDCU.64 UR4, c[0x0][0x358] ;  /* 0x00006b00ff0477ac */ /* 0x000e620008000a00 */
[----:B0-----:R-:W-:-:S05]  /*0160*/  IMAD.WIDE R2, R5, 0x4, R2 ;  /* 0x0000000405027825 */ /* 0x001fca00078e0202 */
[----:B-1----:R-:W-:Y:S01]  /*0170*/  STG.E desc[UR4][R2.64], R7 ;  /* 0x0000000702007986 */ /* 0x002fe2000c101904 */
[----:B------:R-:W-:Y:S05]  /*0180*/  EXIT ;  /* 0x000000000000794d */ /* 0x000fea0003800000 */
.L_x_1:
        /* <DEDUP_REMOVED lines=15> */
.L_x_3:


//--------------------- .nv.shared.reserved.0     --------------------------
	.section	.nv.shared.reserved.0,"aw",@nobits
	.weak		__nv_reservedSMEM_offset_0_alias
	.size		__nv_reservedSMEM_offset_0_alias, 0, 64
	.other		__nv_reservedSMEM_offset_0_alias,@"STO_CUDA_RESERVED_SHARED STV_DEFAULT"
__nv_reservedSMEM_offset_0_alias:
	.zero		0
	.zero		64


//--------------------- .nv.constant0._Z11heat_spreadPfyif --------------------------
	.section	.nv.constant0._Z11heat_spreadPfyif,"a",@progbits
	.sectionflags	@""
	.align	4
.nv.constant0._Z11heat_spreadPfyif:
	.zero		920


//--------------------- .nv.constant0._Z18copy_heater_bufferyPfi --------------------------
	.section	.nv.constant0._Z18copy_heater_bufferyPfi,"a",@progbits
	.sectionflags	@""
	.align	4
.nv.constant0._Z18copy_heater_bufferyPfi:
	.zero		916


//--------------------- SYMBOLS --------------------------

	.type		.nv.reservedSmem.offset0,@object
	.size		.nv.reservedSmem.offset0,0x4
